	.headerflags	@"EF_CUDA_TEXMODE_UNIFIED EF_CUDA_64BIT_ADDRESS EF_CUDA_ACCELERATORS EF_CUDA_SM90 EF_CUDA_VIRTUAL_SM(EF_CUDA_SM90)"
	.elftype	@"ET_EXEC"


//--------------------- .nv.info                  --------------------------
	.section	.nv.info,"",@"SHT_CUDA_INFO"
	.align	4


	//----- nvinfo : EIATTR_REGCOUNT
	.align		4
        /*0000*/ 	.byte	0x04, 0x2f
        /*0002*/ 	.short	(.L_1 - .L_0)
	.align		4
.L_0:
        /*0004*/ 	.word	index@(triton_poi_fused_clone_3)
        /*0008*/ 	.word	0x0000000f


	//----- nvinfo : EIATTR_MIN_STACK_SIZE
	.align		4
.L_1:
        /*000c*/ 	.byte	0x04, 0x12
        /*000e*/ 	.short	(.L_3 - .L_2)
	.align		4
.L_2:
        /*0010*/ 	.word	index@(triton_poi_fused_clone_3)
        /*0014*/ 	.word	0x00000000


	//----- nvinfo : EIATTR_FRAME_SIZE
	.align		4
.L_3:
        /*0018*/ 	.byte	0x04, 0x11
        /*001a*/ 	.short	(.L_5 - .L_4)
	.align		4
.L_4:
        /*001c*/ 	.word	index@(triton_poi_fused_clone_3)
        /*0020*/ 	.word	0x00000000


	//----- nvinfo : EIATTR_MIN_STACK_SIZE
	.align		4
.L_5:
        /*0024*/ 	.byte	0x04, 0x12
        /*0026*/ 	.short	(.L_7 - .L_6)
	.align		4
.L_6:
        /*0028*/ 	.word	index@(triton_poi_fused_clone_3)
        /*002c*/ 	.word	0x00000000
.L_7:


//--------------------- .nv.info.triton_poi_fused_clone_3 --------------------------
	.section	.nv.info.triton_poi_fused_clone_3,"",@"SHT_CUDA_INFO"
	.sectionflags	@""
	.align	4


	//----- nvinfo : EIATTR_CUDA_API_VERSION
	.align		4
        /*0000*/ 	.byte	0x04, 0x37
        /*0002*/ 	.short	(.L_9 - .L_8)
.L_8:
        /*0004*/ 	.word	0x0000007c


	//----- nvinfo : EIATTR_KPARAM_INFO
	.align		4
.L_9:
        /*0008*/ 	.byte	0x04, 0x17
        /*000a*/ 	.short	(.L_11 - .L_10)
.L_10:
        /*000c*/ 	.word	0x00000000
        /*0010*/ 	.short	0x0003
        /*0012*/ 	.short	0x0014
        /*0014*/ 	.byte	0x00, 0xf0, 0x11, 0x00


	//----- nvinfo : EIATTR_KPARAM_INFO
	.align		4
.L_11:
        /*0018*/ 	.byte	0x04, 0x17
        /*001a*/ 	.short	(.L_13 - .L_12)
.L_12:
        /*001c*/ 	.word	0x00000000
        /*0020*/ 	.short	0x0002
        /*0022*/ 	.short	0x0010
        /*0024*/ 	.byte	0x00, 0xf0, 0x11, 0x00


	//----- nvinfo : EIATTR_KPARAM_INFO
	.align		4
.L_13:
        /*0028*/ 	.byte	0x04, 0x17
        /*002a*/ 	.short	(.L_15 - .L_14)
.L_14:
        /*002c*/ 	.word	0x00000000
        /*0030*/ 	.short	0x0001
        /*0032*/ 	.short	0x0008
        /*0034*/ 	.byte	0x00, 0xf4, 0x21, 0x00


	//----- nvinfo : EIATTR_KPARAM_INFO
	.align		4
.L_15:
        /*0038*/ 	.byte	0x04, 0x17
        /*003a*/ 	.short	(.L_17 - .L_16)
.L_16:
        /*003c*/ 	.word	0x00000000
        /*0040*/ 	.short	0x0000
        /*0042*/ 	.short	0x0000
        /*0044*/ 	.byte	0x00, 0xf4, 0x21, 0x00


	//----- nvinfo : EIATTR_SPARSE_MMA_MASK
	.align		4
.L_17:
        /*0048*/ 	.byte	0x03, 0x50
        /*004a*/ 	.short	0x0000


	//----- nvinfo : EIATTR_MAXREG_COUNT
	.align		4
        /*004c*/ 	.byte	0x03, 0x1b
        /*004e*/ 	.short	0x00ff


	//----- nvinfo : EIATTR_EXIT_INSTR_OFFSETS
	.align		4
        /*0050*/ 	.byte	0x04, 0x1c
        /*0052*/ 	.short	(.L_19 - .L_18)


	//   ....[0]....
.L_18:
        /*0054*/ 	.word	0x00000310


	//   ....[1]....
        /*0058*/ 	.word	0x00000380


	//----- nvinfo : EIATTR_REQNTID
	.align		4
.L_19:
        /*005c*/ 	.byte	0x04, 0x10
        /*005e*/ 	.short	(.L_21 - .L_20)
.L_20:
        /*0060*/ 	.word	0x00000080
        /*0064*/ 	.word	0x00000001
        /*0068*/ 	.word	0x00000001


	//----- nvinfo : EIATTR_CBANK_PARAM_SIZE
	.align		4
.L_21:
        /*006c*/ 	.byte	0x03, 0x19
        /*006e*/ 	.short	0x0018


	//----- nvinfo : EIATTR_PARAM_CBANK
	.align		4
        /*0070*/ 	.byte	0x04, 0x0a
        /*0072*/ 	.short	(.L_23 - .L_22)
	.align		4
.L_22:
        /*0074*/ 	.word	index@(.nv.constant0.triton_poi_fused_clone_3)
        /*0078*/ 	.short	0x0210
        /*007a*/ 	.short	0x0018


	//----- nvinfo : EIATTR_SW_WAR
	.align		4
.L_23:
        /*007c*/ 	.byte	0x04, 0x36
        /*007e*/ 	.short	(.L_25 - .L_24)
.L_24:
        /*0080*/ 	.word	0x00000008
.L_25:


//--------------------- .nv.callgraph             --------------------------
	.section	.nv.callgraph,"",@"SHT_CUDA_CALLGRAPH"
	.align	4
	.sectionentsize	8
	.align		4
        /*0000*/ 	.word	0x00000000
	.align		4
        /*0004*/ 	.word	0xffffffff
	.align		4
        /*0008*/ 	.word	0x00000000
	.align		4
        /*000c*/ 	.word	0xfffffffe
	.align		4
        /*0010*/ 	.word	0x00000000
	.align		4
        /*0014*/ 	.word	0xfffffffd
	.align		4
        /*0018*/ 	.word	0x00000000
	.align		4
        /*001c*/ 	.word	0xfffffffc


//--------------------- .text.triton_poi_fused_clone_3 --------------------------
	.section	.text.triton_poi_fused_clone_3,"ax",@progbits
	.sectionflags	@"SHF_BARRIERS=1"
	.align	128
        .global         triton_poi_fused_clone_3
        .type           triton_poi_fused_clone_3,@function
        .size           triton_poi_fused_clone_3,(.L_x_1 - triton_poi_fused_clone_3)
        .other          triton_poi_fused_clone_3,@"STO_CUDA_ENTRY STV_DEFAULT"
triton_poi_fused_clone_3:
.text.triton_poi_fused_clone_3:
[----:B------:R-:W0:Y:S02]  /*0000*/  LDC R1, c[0x0][0x28] ;  /* 0x00000a00ff017b82 */ /* 0x000e240000000800 */
[----:B------:R-:W1:Y:S01]  /*0010*/  S2R R7, SR_CTAID.Y ;  /* 0x0000000000077919 */ /* 0x000e620000002600 */
[----:B------:R-:W2:Y:S01]  /*0020*/  LDC.64 R2, c[0x0][0x210] ;  /* 0x00008400ff027b82 */ /* 0x000ea20000000a00 */
[----:B------:R-:W-:Y:S01]  /*0030*/  ULDC.64 UR6, c[0x0][0x208] ;  /* 0x0000820000067ab9 */ /* 0x000fe20000000a00 */
[----:B------:R-:W3:Y:S01]  /*0040*/  S2R R12, SR_TID.X ;  /* 0x00000000000c7919 */ /* 0x000ee20000002100 */
[----:B------:R-:W4:Y:S01]  /*0050*/  S2R R9, SR_CTAID.X ;  /* 0x0000000000097919 */ /* 0x000f220000002500 */
[----:B-1----:R-:W-:Y:S02]  /*0060*/  IMAD.SHL.U32 R7, R7, 0x10, RZ ;  /* 0x0000001007077824 */ /* 0x002fe400078e00ff */
[----:B---3--:R-:W-:Y:S01]  /*0070*/  IMAD.SHL.U32 R0, R12, 0x2, RZ ;  /* 0x000000020c007824 */ /* 0x008fe200078e00ff */
[----:B------:R-:W-:Y:S01]  /*0080*/  SHF.R.U32.HI R6, RZ, 0x3, R12 ;  /* 0x00000003ff067819 */ /* 0x000fe2000001160c */
[----:B----4-:R-:W-:-:S03]  /*0090*/  IMAD.SHL.U32 R9, R9, 0x10, RZ ;  /* 0x0000001009097824 */ /* 0x010fc600078e00ff */
[----:B------:R-:W-:Y:S02]  /*00a0*/  LOP3.LUT R4, R7, 0xe, R0, 0xf8, !PT ;  /* 0x0000000e07047812 */ /* 0x000fe400078ef800 */
[----:B------:R-:W-:Y:S02]  /*00b0*/  SGXT.U32 R6, R6, 0x4 ;  /* 0x000000040606781a */ /* 0x000fe40000000000 */
[----:B------:R-:W-:-:S04]  /*00c0*/  SHF.R.S32.HI R5, RZ, 0x1f, R4 ;  /* 0x0000001fff057819 */ /* 0x000fc80000011404 */
[----:B------:R-:W-:Y:S02]  /*00d0*/  LEA.HI R8, R5, R4, RZ, 0x2 ;  /* 0x0000000405087211 */ /* 0x000fe400078f10ff */
[----:B------:R-:W-:Y:S02]  /*00e0*/  LOP3.LUT R5, R9, R6, RZ, 0xfc, !PT ;  /* 0x0000000609057212 */ /* 0x000fe400078efcff */
[C---:B------:R-:W-:Y:S01]  /*00f0*/  LOP3.LUT R11, R8.reuse, 0xfffffffc, RZ, 0xc0, !PT ;  /* 0xfffffffc080b7812 */ /* 0x040fe200078ec0ff */
[----:B------:R-:W-:-:S04]  /*0100*/  IMAD.SHL.U32 R8, R8, 0x10, RZ ;  /* 0x0000001008087824 */ /* 0x000fc800078e00ff */
[C---:B------:R-:W-:Y:S01]  /*0110*/  IMAD.IADD R10, R4.reuse, 0x1, -R11 ;  /* 0x00000001040a7824 */ /* 0x040fe200078e0a0b */
[----:B------:R-:W-:-:S03]  /*0120*/  VIMNMX R4, R4, R5, !PT ;  /* 0x0000000504047248 */ /* 0x000fc60007fe0100 */
[----:B------:R-:W-:Y:S01]  /*0130*/  IMAD R10, R5, 0x4, R10 ;  /* 0x00000004050a7824 */ /* 0x000fe200078e020a */
[----:B------:R-:W-:Y:S02]  /*0140*/  LOP3.LUT R5, R8, 0xffffffc0, RZ, 0xc0, !PT ;  /* 0xffffffc008057812 */ /* 0x000fe400078ec0ff */
[----:B------:R-:W-:-:S03]  /*0150*/  ISETP.GE.AND P0, PT, R4, 0x10, PT ;  /* 0x000000100400780c */ /* 0x000fc60003f06270 */
[----:B------:R-:W-:-:S04]  /*0160*/  IMAD.IADD R5, R10, 0x1, R5 ;  /* 0x000000010a057824 */ /* 0x000fc800078e0205 */
[----:B--2---:R-:W-:Y:S01]  /*0170*/  IMAD.WIDE R2, R5, 0x4, R2 ;  /* 0x0000000405027825 */ /* 0x004fe200078e0202 */
[----:B------:R-:W-:-:S06]  /*0180*/  CS2R R4, SRZ ;  /* 0x0000000000047805 */ /* 0x000fcc000001ff00 */
[----:B------:R1:W2:Y:S01]  /*0190*/  @!P0 LDG.E.64 R4, desc[UR6][R2.64] ;  /* 0x0000000602048981 */ /* 0x0002a2000c1e1b00 */
[----:B------:R-:W3:Y:S01]  /*01a0*/  S2UR UR5, SR_CgaCtaId ;  /* 0x00000000000579c3 */ /* 0x000ee20000008800 */
[----:B------:R-:W-:Y:S01]  /*01b0*/  IMAD.SHL.U32 R8, R12, 0x20, RZ ;  /* 0x000000200c087824 */ /* 0x000fe200078e00ff */
[----:B------:R-:W-:Y:S01]  /*01c0*/  LOP3.LUT R7, R7, R6, RZ, 0xfc, !PT ;  /* 0x0000000607077212 */ /* 0x000fe200078efcff */
[----:B------:R-:W-:-:S03]  /*01d0*/  UMOV UR4, 0x400 ;  /* 0x0000040000047882 */ /* 0x000fc60000000000 */
[----:B------:R-:W-:Y:S02]  /*01e0*/  LOP3.LUT R11, R8, 0xe0, RZ, 0xc0, !PT ;  /* 0x000000e0080b7812 */ /* 0x000fe400078ec0ff */
[----:B------:R-:W-:Y:S02]  /*01f0*/  LOP3.LUT R8, R9, 0xe, R0, 0xf8, !PT ;  /* 0x0000000e09087812 */ /* 0x000fe400078ef800 */
[----:B------:R-:W-:Y:S02]  /*0200*/  LOP3.LUT R9, R0, 0xfe, RZ, 0xc0, !PT ;  /* 0x000000fe00097812 */ /* 0x000fe400078ec0ff */
[----:B------:R-:W-:Y:S02]  /*0210*/  SHF.R.U32.HI R0, RZ, 0x4, R0 ;  /* 0x00000004ff007819 */ /* 0x000fe40000011600 */
[C---:B------:R-:W-:Y:S02]  /*0220*/  LOP3.LUT R6, R11.reuse, R6, RZ, 0xfc, !PT ;  /* 0x000000060b067212 */ /* 0x040fe400078efcff */
[----:B-1----:R-:W-:-:S02]  /*0230*/  LOP3.LUT R3, R11, 0x10, RZ, 0xfc, !PT ;  /* 0x000000100b037812 */ /* 0x002fc400078efcff */
[----:B------:R-:W-:Y:S02]  /*0240*/  SGXT.U32 R0, R0, 0x4 ;  /* 0x000000040000781a */ /* 0x000fe40000000000 */
[-C--:B------:R-:W-:Y:S02]  /*0250*/  LEA.HI R11, R11, R6.reuse, RZ, 0x1c ;  /* 0x000000060b0b7211 */ /* 0x080fe400078fe0ff */
[----:B------:R-:W-:Y:S01]  /*0260*/  LEA.HI R3, R3, R6, RZ, 0x1c ;  /* 0x0000000603037211 */ /* 0x000fe200078fe0ff */
[----:B------:R-:W-:Y:S01]  /*0270*/  IMAD.IADD R9, R9, 0x1, R0 ;  /* 0x0000000109097824 */ /* 0x000fe200078e0200 */
[----:B---3--:R-:W-:Y:S01]  /*0280*/  UPRMT UR4, UR5, 0x654, UR4 ;  /* 0x0000065405047896 */ /* 0x008fe20008000004 */
[----:B------:R-:W-:-:S04]  /*0290*/  VIMNMX R2, R7, R8, !PT ;  /* 0x0000000807027248 */ /* 0x000fc80007fe0100 */
[----:B------:R-:W-:Y:S02]  /*02a0*/  ISETP.GE.AND P0, PT, R2, 0x10, PT ;  /* 0x000000100200780c */ /* 0x000fe40003f06270 */
[----:B------:R-:W-:Y:S02]  /*02b0*/  LEA R11, R11, UR4, 0x2 ;  /* 0x000000040b0b7c11 */ /* 0x000fe4000f8e10ff */
[----:B------:R-:W-:Y:S02]  /*02c0*/  LEA R0, R3, UR4, 0x2 ;  /* 0x0000000403007c11 */ /* 0x000fe4000f8e10ff */
[----:B------:R-:W-:Y:S01]  /*02d0*/  LEA R9, R9, UR4, 0x2 ;  /* 0x0000000409097c11 */ /* 0x000fe2000f8e10ff */
[----:B--2---:R1:W-:Y:S04]  /*02e0*/  STS [R11], R4 ;  /* 0x000000040b007388 */ /* 0x0043e80000000800 */
[----:B------:R1:W-:Y:S01]  /*02f0*/  STS [R0+0x40], R5 ;  /* 0x0000400500007388 */ /* 0x0003e20000000800 */
[----:B------:R-:W-:Y:S06]  /*0300*/  BAR.SYNC.DEFER_BLOCKING 0x0 ;  /* 0x0000000000007b1d */ /* 0x000fec0000010000 */
[----:B-1----:R-:W-:Y:S05]  /*0310*/  @P0 EXIT ;  /* 0x000000000000094d */ /* 0x002fea0003800000 */
[----:B------:R-:W-:Y:S01]  /*0320*/  LDS R4, [R9] ;  /* 0x0000000009047984 */ /* 0x000fe20000000800 */
[----:B------:R-:W0:Y:S01]  /*0330*/  LDC.64 R2, c[0x0][0x218] ;  /* 0x00008600ff027b82 */ /* 0x000e220000000a00 */
[----:B------:R-:W-:Y:S02]  /*0340*/  IMAD R7, R7, 0x10, R8 ;  /* 0x0000001007077824 */ /* 0x000fe400078e0208 */
[----:B------:R-:W1:Y:S02]  /*0350*/  LDS R5, [R9+0x4] ;  /* 0x0000040009057984 */ /* 0x000e640000000800 */
[----:B0-----:R-:W-:-:S05]  /*0360*/  IMAD.WIDE R2, R7, 0x4, R2 ;  /* 0x0000000407027825 */ /* 0x001fca00078e0202 */
[----:B-1----:R-:W-:Y:S01]  /*0370*/  STG.E.64 desc[UR6][R2.64], R4 ;  /* 0x0000000402007986 */ /* 0x002fe2000c101b06 */
[----:B------:R-:W-:Y:S05]  /*0380*/  EXIT ;  /* 0x000000000000794d */ /* 0x000fea0003800000 */
.L_x_0:
[----:B------:R-:W-:-:S00]  /*0390*/  BRA `(.L_x_0) ;  /* 0xfffffffc00fc7947 */ /* 0x000fc0000383ffff */
[----:B------:R-:W-:-:S00]  /*03a0*/  NOP ;  /* 0x0000000000007918 */ /* 0x000fc00000000000 */
        /* <DEDUP_REMOVED lines=13> */
.L_x_1:


//--------------------- .nv.shared.triton_poi_fused_clone_3 --------------------------
	.section	.nv.shared.triton_poi_fused_clone_3,"aw",@nobits
	.sectionflags	@""
	.align	16
	.zero		1024


//--------------------- .nv.constant0.triton_poi_fused_clone_3 --------------------------
	.section	.nv.constant0.triton_poi_fused_clone_3,"a",@progbits
	.sectionflags	@""
	.align	4
.nv.constant0.triton_poi_fused_clone_3:
	.zero		552
